//
// Generated by NVIDIA NVVM Compiler
//
// Compiler Build ID: CL-36424714
// Cuda compilation tools, release 13.0, V13.0.88
// Based on NVVM 20.0.0
//

.version 9.0
.target sm_100
.address_size 64

	// .globl	_Z26crossfade_fft_shift_kernelPKfS0_ffPfi

.visible .entry _Z26crossfade_fft_shift_kernelPKfS0_ffPfi(
	.param .u64 .ptr .align 1 _Z26crossfade_fft_shift_kernelPKfS0_ffPfi_param_0,
	.param .u64 .ptr .align 1 _Z26crossfade_fft_shift_kernelPKfS0_ffPfi_param_1,
	.param .f32 _Z26crossfade_fft_shift_kernelPKfS0_ffPfi_param_2,
	.param .f32 _Z26crossfade_fft_shift_kernelPKfS0_ffPfi_param_3,
	.param .u64 .ptr .align 1 _Z26crossfade_fft_shift_kernelPKfS0_ffPfi_param_4,
	.param .u32 _Z26crossfade_fft_shift_kernelPKfS0_ffPfi_param_5
)
{
	.reg .pred 	%p<5>;
	.reg .b32 	%r<10>;
	.reg .b32 	%f<16>;
	.reg .b64 	%rd<14>;

	ld.param.u64 	%rd4, [_Z26crossfade_fft_shift_kernelPKfS0_ffPfi_param_0];
	ld.param.u64 	%rd3, [_Z26crossfade_fft_shift_kernelPKfS0_ffPfi_param_1];
	ld.param.f32 	%f1, [_Z26crossfade_fft_shift_kernelPKfS0_ffPfi_param_2];
	ld.param.f32 	%f2, [_Z26crossfade_fft_shift_kernelPKfS0_ffPfi_param_3];
	ld.param.u64 	%rd5, [_Z26crossfade_fft_shift_kernelPKfS0_ffPfi_param_4];
	ld.param.u32 	%r3, [_Z26crossfade_fft_shift_kernelPKfS0_ffPfi_param_5];
	cvta.to.global.u64 	%rd1, %rd5;
	cvta.to.global.u64 	%rd2, %rd4;
	mov.u32 	%r4, %ctaid.x;
	mov.u32 	%r5, %ntid.x;
	mov.u32 	%r6, %tid.x;
	mad.lo.s32 	%r1, %r4, %r5, %r6;
	setp.ge.s32 	%p1, %r1, %r3;
	@%p1 bra 	$L__BB0_4;
	cvt.rn.f32.s32 	%f3, %r3;
	mul.f32 	%f4, %f1, %f3;
	cvt.rzi.s32.f32 	%r2, %f4;
	add.f32 	%f5, %f1, %f2;
	mul.f32 	%f6, %f5, %f3;
	cvt.rzi.s32.f32 	%r7, %f6;
	setp.lt.s32 	%p2, %r1, %r2;
	setp.ge.s32 	%p3, %r1, %r7;
	or.pred  	%p4, %p2, %p3;
	@%p4 bra 	$L__BB0_3;
	sub.s32 	%r9, %r1, %r2;
	cvt.rn.f32.s32 	%f8, %r9;
	div.rn.f32 	%f9, %f8, %f2;
	mov.f32 	%f10, 0f3F800000;
	sub.f32 	%f11, %f10, %f9;
	mul.wide.s32 	%rd9, %r1, 4;
	add.s64 	%rd10, %rd2, %rd9;
	ld.global.f32 	%f12, [%rd10];
	cvta.to.global.u64 	%rd11, %rd3;
	add.s64 	%rd12, %rd11, %rd9;
	ld.global.f32 	%f13, [%rd12];
	mul.f32 	%f14, %f9, %f13;
	fma.rn.f32 	%f15, %f11, %f12, %f14;
	add.s64 	%rd13, %rd1, %rd9;
	st.global.f32 	[%rd13], %f15;
	bra.uni 	$L__BB0_4;
$L__BB0_3:
	mul.wide.s32 	%rd6, %r1, 4;
	add.s64 	%rd7, %rd2, %rd6;
	ld.global.f32 	%f7, [%rd7];
	add.s64 	%rd8, %rd1, %rd6;
	st.global.f32 	[%rd8], %f7;
$L__BB0_4:
	ret;

}


// ===== COMPILED SASS (sm_100) =====

	.target	sm_100

	.elftype	@"ET_EXEC"


//--------------------- .note.nv.tkinfo           --------------------------
	.section	.note.nv.tkinfo,"",@"SHT_NOTE"
	.sectionflags	@"SHF_NOTE_NV_TKINFO"
	.tkinfo
        /*0018*/ 	.word	0x00000002
        /*0030*/ 	.string	""
        /*0030*/ 	.string	"ptxas"
        /*0030*/ 	.string	"Cuda compilation tools, release 13.0, V13.0.88"
        /*0030*/ 	.string	"Build cuda_13.0.r13.0/compiler.36424714_0"
        /*0030*/ 	.string	"-arch sm_100 -m 64 "



//--------------------- .note.nv.cuinfo           --------------------------
	.section	.note.nv.cuinfo,"",@"SHT_NOTE"
	.sectionflags	@"SHF_NOTE_NV_CUINFO"
        /*0018*/ 	.short	0x0002
        /*001a*/ 	.short	0x0064
        /*001c*/ 	.short	0x0082
	.zero		2


//--------------------- .nv.info                  --------------------------
	.section	.nv.info,"",@"SHT_CUDA_INFO"
	.align	4


	//----- nvinfo : EIATTR_REGCOUNT
	.align		4
        /*0000*/ 	.byte	0x04, 0x2f
        /*0002*/ 	.short	(.L_1 - .L_0)
	.align		4
.L_0:
        /*0004*/ 	.word	index@(_Z26crossfade_fft_shift_kernelPKfS0_ffPfi)
        /*0008*/ 	.word	0x00000010


	//----- nvinfo : EIATTR_FRAME_SIZE
	.align		4
.L_1:
        /*000c*/ 	.byte	0x04, 0x11
        /*000e*/ 	.short	(.L_3 - .L_2)
	.align		4
.L_2:
        /*0010*/ 	.word	index@($__internal_0_$__cuda_sm3x_div_rn_noftz_f32_slowpath)
        /*0014*/ 	.word	0x00000000


	//----- nvinfo : EIATTR_FRAME_SIZE
	.align		4
.L_3:
        /*0018*/ 	.byte	0x04, 0x11
        /*001a*/ 	.short	(.L_5 - .L_4)
	.align		4
.L_4:
        /*001c*/ 	.word	index@(_Z26crossfade_fft_shift_kernelPKfS0_ffPfi)
        /*0020*/ 	.word	0x00000000


	//----- nvinfo : EIATTR_MIN_STACK_SIZE
	.align		4
.L_5:
        /*0024*/ 	.byte	0x04, 0x12
        /*0026*/ 	.short	(.L_7 - .L_6)
	.align		4
.L_6:
        /*0028*/ 	.word	index@(_Z26crossfade_fft_shift_kernelPKfS0_ffPfi)
        /*002c*/ 	.word	0x00000000
.L_7:


//--------------------- .nv.compat                --------------------------
	.section	.nv.compat,"",@"SHT_CUDA_COMPAT_INFO"
	.align	4
        /*0000*/ 	.byte	0x02, 0x09, 0x00, 0x00, 0x02, 0x02, 0x01, 0x00, 0x02, 0x05, 0x05, 0x00, 0x03, 0x07, 0x01, 0x01
        /*0010*/ 	.byte	0x02, 0x03, 0x00, 0x00, 0x02, 0x06, 0x01, 0x00, 0x04, 0x0b, 0x08, 0x00, 0x01, 0x00, 0x00, 0x00
        /*0020*/ 	.byte	0x00, 0x00, 0x00, 0x00


//--------------------- .nv.info._Z26crossfade_fft_shift_kernelPKfS0_ffPfi --------------------------
	.section	.nv.info._Z26crossfade_fft_shift_kernelPKfS0_ffPfi,"",@"SHT_CUDA_INFO"
	.sectionflags	@""
	.align	4


	//----- nvinfo : EIATTR_CUDA_API_VERSION
	.align		4
        /*0000*/ 	.byte	0x04, 0x37
        /*0002*/ 	.short	(.L_9 - .L_8)
.L_8:
        /*0004*/ 	.word	0x00000082


	//----- nvinfo : EIATTR_KPARAM_INFO
	.align		4
.L_9:
        /*0008*/ 	.byte	0x04, 0x17
        /*000a*/ 	.short	(.L_11 - .L_10)
.L_10:
        /*000c*/ 	.word	0x00000000
        /*0010*/ 	.short	0x0005
        /*0012*/ 	.short	0x0020
        /*0014*/ 	.byte	0x00, 0xf0, 0x11, 0x00


	//----- nvinfo : EIATTR_KPARAM_INFO
	.align		4
.L_11:
        /*0018*/ 	.byte	0x04, 0x17
        /*001a*/ 	.short	(.L_13 - .L_12)
.L_12:
        /*001c*/ 	.word	0x00000000
        /*0020*/ 	.short	0x0004
        /*0022*/ 	.short	0x0018
        /*0024*/ 	.byte	0x00, 0xf5, 0x21, 0x00


	//----- nvinfo : EIATTR_KPARAM_INFO
	.align		4
.L_13:
        /*0028*/ 	.byte	0x04, 0x17
        /*002a*/ 	.short	(.L_15 - .L_14)
.L_14:
        /*002c*/ 	.word	0x00000000
        /*0030*/ 	.short	0x0003
        /*0032*/ 	.short	0x0014
        /*0034*/ 	.byte	0x00, 0xf0, 0x11, 0x00


	//----- nvinfo : EIATTR_KPARAM_INFO
	.align		4
.L_15:
        /*0038*/ 	.byte	0x04, 0x17
        /*003a*/ 	.short	(.L_17 - .L_16)
.L_16:
        /*003c*/ 	.word	0x00000000
        /*0040*/ 	.short	0x0002
        /*0042*/ 	.short	0x0010
        /*0044*/ 	.byte	0x00, 0xf0, 0x11, 0x00


	//----- nvinfo : EIATTR_KPARAM_INFO
	.align		4
.L_17:
        /*0048*/ 	.byte	0x04, 0x17
        /*004a*/ 	.short	(.L_19 - .L_18)
.L_18:
        /*004c*/ 	.word	0x00000000
        /*0050*/ 	.short	0x0001
        /*0052*/ 	.short	0x0008
        /*0054*/ 	.byte	0x00, 0xf5, 0x21, 0x00


	//----- nvinfo : EIATTR_KPARAM_INFO
	.align		4
.L_19:
        /*0058*/ 	.byte	0x04, 0x17
        /*005a*/ 	.short	(.L_21 - .L_20)
.L_20:
        /*005c*/ 	.word	0x00000000
        /*0060*/ 	.short	0x0000
        /*0062*/ 	.short	0x0000
        /*0064*/ 	.byte	0x00, 0xf5, 0x21, 0x00


	//----- nvinfo : EIATTR_SPARSE_MMA_MASK
	.align		4
.L_21:
        /*0068*/ 	.byte	0x03, 0x50
        /*006a*/ 	.short	0x0000


	//----- nvinfo : EIATTR_MAXREG_COUNT
	.align		4
        /*006c*/ 	.byte	0x03, 0x1b
        /*006e*/ 	.short	0x00ff


	//----- nvinfo : EIATTR_MERCURY_ISA_VERSION
	.align		4
        /*0070*/ 	.byte	0x03, 0x5f
        /*0072*/ 	.short	0x0101


	//----- nvinfo : EIATTR_VRC_CTA_INIT_COUNT
	.align		4
        /*0074*/ 	.byte	0x02, 0x4a
	.zero		1
	.zero		1


	//----- nvinfo : EIATTR_EXIT_INSTR_OFFSETS
	.align		4
        /*0078*/ 	.byte	0x04, 0x1c
        /*007a*/ 	.short	(.L_23 - .L_22)


	//   ....[0]....
.L_22:
        /*007c*/ 	.word	0x00000070


	//   ....[1]....
        /*0080*/ 	.word	0x000002e0


	//   ....[2]....
        /*0084*/ 	.word	0x00000350


	//----- nvinfo : EIATTR_CRS_STACK_SIZE
	.align		4
.L_23:
        /*0088*/ 	.byte	0x04, 0x1e
        /*008a*/ 	.short	(.L_25 - .L_24)
.L_24:
        /*008c*/ 	.word	0x00000000


	//----- nvinfo : EIATTR_CBANK_PARAM_SIZE
	.align		4
.L_25:
        /*0090*/ 	.byte	0x03, 0x19
        /*0092*/ 	.short	0x0024


	//----- nvinfo : EIATTR_PARAM_CBANK
	.align		4
        /*0094*/ 	.byte	0x04, 0x0a
        /*0096*/ 	.short	(.L_27 - .L_26)
	.align		4
.L_26:
        /*0098*/ 	.word	index@(.nv.constant0._Z26crossfade_fft_shift_kernelPKfS0_ffPfi)
        /*009c*/ 	.short	0x0380
        /*009e*/ 	.short	0x0024


	//----- nvinfo : EIATTR_SW_WAR
	.align		4
.L_27:
        /*00a0*/ 	.byte	0x04, 0x36
        /*00a2*/ 	.short	(.L_29 - .L_28)
.L_28:
        /*00a4*/ 	.word	0x00000008
.L_29:


//--------------------- .nv.callgraph             --------------------------
	.section	.nv.callgraph,"",@"SHT_CUDA_CALLGRAPH"
	.align	4
	.sectionentsize	8
	.align		4
        /*0000*/ 	.word	0x00000000
	.align		4
        /*0004*/ 	.word	0xffffffff
	.align		4
        /*0008*/ 	.word	0x00000000
	.align		4
        /*000c*/ 	.word	0xfffffffe
	.align		4
        /*0010*/ 	.word	0x00000000
	.align		4
        /*0014*/ 	.word	0xfffffffd
	.align		4
        /*0018*/ 	.word	0x00000000
	.align		4
        /*001c*/ 	.word	0xfffffffc


//--------------------- .text._Z26crossfade_fft_shift_kernelPKfS0_ffPfi --------------------------
	.section	.text._Z26crossfade_fft_shift_kernelPKfS0_ffPfi,"ax",@progbits
	.align	128
        .global         _Z26crossfade_fft_shift_kernelPKfS0_ffPfi
        .type           _Z26crossfade_fft_shift_kernelPKfS0_ffPfi,@function
        .size           _Z26crossfade_fft_shift_kernelPKfS0_ffPfi,(.L_x_15 - _Z26crossfade_fft_shift_kernelPKfS0_ffPfi)
        .other          _Z26crossfade_fft_shift_kernelPKfS0_ffPfi,@"STO_CUDA_ENTRY STV_DEFAULT"
_Z26crossfade_fft_shift_kernelPKfS0_ffPfi:
.text._Z26crossfade_fft_shift_kernelPKfS0_ffPfi:
[----:B------:R-:W-:Y:S01]  /*0000*/  LDC R1, c[0x0][0x37c] ;  /* 0x0000df00ff017b82 */ /* 0x000fe20000000800 */
[----:B------:R-:W0:Y:S07]  /*0010*/  S2R R3, SR_TID.X ;  /* 0x0000000000037919 */ /* 0x000e2e0000002100 */
[----:B------:R-:W0:Y:S01]  /*0020*/  S2UR UR4, SR_CTAID.X ;  /* 0x00000000000479c3 */ /* 0x000e220000002500 */
[----:B------:R-:W1:Y:S07]  /*0030*/  LDCU UR5, c[0x0][0x3a0] ;  /* 0x00007400ff0577ac */ /* 0x000e6e0008000800 */
[----:B------:R-:W0:Y:S02]  /*0040*/  LDC R2, c[0x0][0x360] ;  /* 0x0000d800ff027b82 */ /* 0x000e240000000800 */
[----:B0-----:R-:W-:-:S05]  /*0050*/  IMAD R2, R2, UR4, R3 ;  /* 0x0000000402027c24 */ /* 0x001fca000f8e0203 */
[----:B-1----:R-:W-:-:S13]  /*0060*/  ISETP.GE.AND P0, PT, R2, UR5, PT ;  /* 0x0000000502007c0c */ /* 0x002fda000bf06270 */
[----:B------:R-:W-:Y:S05]  /*0070*/  @P0 EXIT ;  /* 0x000000000000094d */ /* 0x000fea0003800000 */
[----:B------:R-:W0:Y:S01]  /*0080*/  LDC.64 R6, c[0x0][0x390] ;  /* 0x0000e400ff067b82 */ /* 0x000e220000000a00 */
[----:B------:R-:W-:Y:S01]  /*0090*/  I2FP.F32.S32 R3, UR5 ;  /* 0x0000000500037c45 */ /* 0x000fe20008201400 */
[----:B------:R-:W1:Y:S01]  /*00a0*/  LDCU.64 UR4, c[0x0][0x358] ;  /* 0x00006b00ff0477ac */ /* 0x000e620008000a00 */
[----:B0-----:R-:W-:-:S04]  /*00b0*/  FADD R0, R6, R7 ;  /* 0x0000000706007221 */ /* 0x001fc80000000000 */
[C---:B------:R-:W-:Y:S01]  /*00c0*/  FMUL R0, R3.reuse, R0 ;  /* 0x0000000003007220 */ /* 0x040fe20000400000 */
[----:B------:R-:W-:-:S03]  /*00d0*/  FMUL R3, R3, R6 ;  /* 0x0000000603037220 */ /* 0x000fc60000400000 */
[----:B------:R-:W0:Y:S08]  /*00e0*/  F2I.TRUNC.NTZ R5, R0 ;  /* 0x0000000000057305 */ /* 0x000e30000020f100 */
[----:B------:R-:W2:Y:S01]  /*00f0*/  F2I.TRUNC.NTZ R3, R3 ;  /* 0x0000000300037305 */ /* 0x000ea2000020f100 */
[----:B0-----:R-:W-:-:S04]  /*0100*/  ISETP.GE.AND P0, PT, R2, R5, PT ;  /* 0x000000050200720c */ /* 0x001fc80003f06270 */
[----:B--2---:R-:W-:-:S13]  /*0110*/  ISETP.LT.OR P0, PT, R2, R3, P0 ;  /* 0x000000030200720c */ /* 0x004fda0000701670 */
[----:B-1----:R-:W-:Y:S05]  /*0120*/  @P0 BRA `(.L_x_0) ;  /* 0x0000000000700947 */ /* 0x002fea0003800000 */
[----:B------:R-:W0:Y:S01]  /*0130*/  MUFU.RCP R4, R7 ;  /* 0x0000000700047308 */ /* 0x000e220000001000 */
[----:B------:R-:W-:Y:S01]  /*0140*/  IMAD.IADD R0, R2, 0x1, -R3 ;  /* 0x0000000102007824 */ /* 0x000fe200078e0a03 */
[----:B------:R-:W-:Y:S04]  /*0150*/  BSSY.RECONVERGENT B0, `(.L_x_1) ;  /* 0x000000c000007945 */ /* 0x000fe80003800200 */
[----:B------:R-:W-:-:S04]  /*0160*/  I2FP.F32.S32 R0, R0 ;  /* 0x0000000000007245 */ /* 0x000fc80000201400 */
[----:B------:R-:W1:Y:S01]  /*0170*/  FCHK P0, R0, R7 ;  /* 0x0000000700007302 */ /* 0x000e620000000000 */
[----:B0-----:R-:W-:-:S04]  /*0180*/  FFMA R3, R4, -R7, 1 ;  /* 0x3f80000004037423 */ /* 0x001fc80000000807 */
[----:B------:R-:W-:-:S04]  /*0190*/  FFMA R3, R4, R3, R4 ;  /* 0x0000000304037223 */ /* 0x000fc80000000004 */
[----:B------:R-:W-:-:S04]  /*01a0*/  FFMA R4, R0, R3, RZ ;  /* 0x0000000300047223 */ /* 0x000fc800000000ff */
[----:B------:R-:W-:-:S04]  /*01b0*/  FFMA R5, R4, -R7, R0 ;  /* 0x8000000704057223 */ /* 0x000fc80000000000 */
[----:B------:R-:W-:Y:S01]  /*01c0*/  FFMA R3, R3, R5, R4 ;  /* 0x0000000503037223 */ /* 0x000fe20000000004 */
[----:B-1----:R-:W-:Y:S06]  /*01d0*/  @!P0 BRA `(.L_x_2) ;  /* 0x00000000000c8947 */ /* 0x002fec0003800000 */
[----:B------:R-:W-:-:S07]  /*01e0*/  MOV R4, 0x200 ;  /* 0x0000020000047802 */ /* 0x000fce0000000f00 */
[----:B------:R-:W-:Y:S05]  /*01f0*/  CALL.REL.NOINC `($__internal_0_$__cuda_sm3x_div_rn_noftz_f32_slowpath) ;  /* 0x0000000000587944 */ /* 0x000fea0003c00000 */
[----:B------:R-:W-:-:S07]  /*0200*/  IMAD.MOV.U32 R3, RZ, RZ, R0 ;  /* 0x000000ffff037224 */ /* 0x000fce00078e0000 */
.L_x_2:
[----:B------:R-:W-:Y:S05]  /*0210*/  BSYNC.RECONVERGENT B0 ;  /* 0x0000000000007941 */ /* 0x000fea0003800200 */
.L_x_1:
[----:B------:R-:W0:Y:S08]  /*0220*/  LDC.64 R6, c[0x0][0x388] ;  /* 0x0000e200ff067b82 */ /* 0x000e300000000a00 */
[----:B------:R-:W1:Y:S08]  /*0230*/  LDC.64 R4, c[0x0][0x380] ;  /* 0x0000e000ff047b82 */ /* 0x000e700000000a00 */
[----:B------:R-:W2:Y:S01]  /*0240*/  LDC.64 R8, c[0x0][0x398] ;  /* 0x0000e600ff087b82 */ /* 0x000ea20000000a00 */
[----:B0-----:R-:W-:-:S06]  /*0250*/  IMAD.WIDE R6, R2, 0x4, R6 ;  /* 0x0000000402067825 */ /* 0x001fcc00078e0206 */
[----:B------:R-:W3:Y:S01]  /*0260*/  LDG.E R6, desc[UR4][R6.64] ;  /* 0x0000000406067981 */ /* 0x000ee2000c1e1900 */
[----:B-1----:R-:W-:-:S06]  /*0270*/  IMAD.WIDE R4, R2, 0x4, R4 ;  /* 0x0000000402047825 */ /* 0x002fcc00078e0204 */
[----:B------:R-:W4:Y:S01]  /*0280*/  LDG.E R5, desc[UR4][R4.64] ;  /* 0x0000000404057981 */ /* 0x000f22000c1e1900 */
[----:B------:R-:W-:Y:S01]  /*0290*/  FADD R0, -R3, 1 ;  /* 0x3f80000003007421 */ /* 0x000fe20000000100 */
[----:B---3--:R-:W-:Y:S01]  /*02a0*/  FMUL R11, R6, R3 ;  /* 0x00000003060b7220 */ /* 0x008fe20000400000 */
[----:B--2---:R-:W-:-:S04]  /*02b0*/  IMAD.WIDE R2, R2, 0x4, R8 ;  /* 0x0000000402027825 */ /* 0x004fc800078e0208 */
[----:B----4-:R-:W-:-:S05]  /*02c0*/  FFMA R11, R0, R5, R11 ;  /* 0x00000005000b7223 */ /* 0x010fca000000000b */
[----:B------:R-:W-:Y:S01]  /*02d0*/  STG.E desc[UR4][R2.64], R11 ;  /* 0x0000000b02007986 */ /* 0x000fe2000c101904 */
[----:B------:R-:W-:Y:S05]  /*02e0*/  EXIT ;  /* 0x000000000000794d */ /* 0x000fea0003800000 */
.L_x_0:
[----:B------:R-:W0:Y:S08]  /*02f0*/  LDC.64 R4, c[0x0][0x380] ;  /* 0x0000e000ff047b82 */ /* 0x000e300000000a00 */
[----:B------:R-:W1:Y:S01]  /*0300*/  LDC.64 R6, c[0x0][0x398] ;  /* 0x0000e600ff067b82 */ /* 0x000e620000000a00 */
[----:B0-----:R-:W-:-:S06]  /*0310*/  IMAD.WIDE R4, R2, 0x4, R4 ;  /* 0x0000000402047825 */ /* 0x001fcc00078e0204 */
[----:B------:R-:W2:Y:S01]  /*0320*/  LDG.E R5, desc[UR4][R4.64] ;  /* 0x0000000404057981 */ /* 0x000ea2000c1e1900 */
[----:B-1----:R-:W-:-:S05]  /*0330*/  IMAD.WIDE R6, R2, 0x4, R6 ;  /* 0x0000000402067825 */ /* 0x002fca00078e0206 */
[----:B--2---:R-:W-:Y:S01]  /*0340*/  STG.E desc[UR4][R6.64], R5 ;  /* 0x0000000506007986 */ /* 0x004fe2000c101904 */
[----:B------:R-:W-:Y:S05]  /*0350*/  EXIT ;  /* 0x000000000000794d */ /* 0x000fea0003800000 */
        .weak           $__internal_0_$__cuda_sm3x_div_rn_noftz_f32_slowpath
        .type           $__internal_0_$__cuda_sm3x_div_rn_noftz_f32_slowpath,@function
        .size           $__internal_0_$__cuda_sm3x_div_rn_noftz_f32_slowpath,(.L_x_15 - $__internal_0_$__cuda_sm3x_div_rn_noftz_f32_slowpath)
$__internal_0_$__cuda_sm3x_div_rn_noftz_f32_slowpath:
[----:B------:R-:W0:Y:S01]  /*0360*/  LDC R3, c[0x0][0x394] ;  /* 0x0000e500ff037b82 */ /* 0x000e220000000800 */
[--C-:B------:R-:W-:Y:S01]  /*0370*/  SHF.R.U32.HI R5, RZ, 0x17, R0.reuse ;  /* 0x00000017ff057819 */ /* 0x100fe20000011600 */
[----:B------:R-:W1:Y:S01]  /*0380*/  LDCU UR6, c[0x0][0x394] ;  /* 0x00007280ff0677ac */ /* 0x000e620008000800 */
[----:B------:R-:W-:Y:S01]  /*0390*/  BSSY.RECONVERGENT B1, `(.L_x_3) ;  /* 0x0000064000017945 */ /* 0x000fe20003800200 */
[----:B------:R-:W-:Y:S01]  /*03a0*/  IMAD.MOV.U32 R7, RZ, RZ, R0 ;  /* 0x000000ffff077224 */ /* 0x000fe200078e0000 */
[----:B------:R-:W-:-:S05]  /*03b0*/  LOP3.LUT R5, R5, 0xff, RZ, 0xc0, !PT ;  /* 0x000000ff05057812 */ /* 0x000fca00078ec0ff */
[----:B------:R-:W-:Y:S02]  /*03c0*/  VIADD R10, R5, 0xffffffff ;  /* 0xffffffff050a7836 */ /* 0x000fe40000000000 */
[----:B-1----:R-:W-:Y:S01]  /*03d0*/  IMAD.U32 R8, RZ, RZ, UR6 ;  /* 0x00000006ff087e24 */ /* 0x002fe2000f8e00ff */
[----:B0-----:R-:W-:-:S04]  /*03e0*/  SHF.R.U32.HI R6, RZ, 0x17, R3 ;  /* 0x00000017ff067819 */ /* 0x001fc80000011603 */
[----:B------:R-:W-:-:S05]  /*03f0*/  LOP3.LUT R6, R6, 0xff, RZ, 0xc0, !PT ;  /* 0x000000ff06067812 */ /* 0x000fca00078ec0ff */
[----:B------:R-:W-:-:S05]  /*0400*/  VIADD R11, R6, 0xffffffff ;  /* 0xffffffff060b7836 */ /* 0x000fca0000000000 */
[----:B------:R-:W-:-:S04]  /*0410*/  ISETP.GT.U32.AND P0, PT, R11, 0xfd, PT ;  /* 0x000000fd0b00780c */ /* 0x000fc80003f04070 */
[----:B------:R-:W-:-:S13]  /*0420*/  ISETP.GT.U32.OR P0, PT, R10, 0xfd, P0 ;  /* 0x000000fd0a00780c */ /* 0x000fda0000704470 */
[----:B------:R-:W-:Y:S01]  /*0430*/  @!P0 IMAD.MOV.U32 R9, RZ, RZ, RZ ;  /* 0x000000ffff098224 */ /* 0x000fe200078e00ff */
[----:B------:R-:W-:Y:S06]  /*0440*/  @!P0 BRA `(.L_x_4) ;  /* 0x00000000005c8947 */ /* 0x000fec0003800000 */
[----:B------:R-:W-:Y:S02]  /*0450*/  FSETP.GTU.FTZ.AND P1, PT, |R3|, +INF , PT ;  /* 0x7f8000000300780b */ /* 0x000fe40003f3c200 */
[----:B------:R-:W-:-:S04]  /*0460*/  FSETP.GTU.FTZ.AND P0, PT, |R0|, +INF , PT ;  /* 0x7f8000000000780b */ /* 0x000fc80003f1c200 */
[----:B------:R-:W-:-:S13]  /*0470*/  PLOP3.LUT P0, PT, P0, P1, PT, 0xf8, 0x8f ;  /* 0x00000000008f781c */ /* 0x000fda0000703f70 */
[----:B------:R-:W-:Y:S05]  /*0480*/  @P0 BRA `(.L_x_5) ;  /* 0x00000004004c0947 */ /* 0x000fea0003800000 */
[----:B------:R-:W-:-:S13]  /*0490*/  LOP3.LUT P0, RZ, R8, 0x7fffffff, R7, 0xc8, !PT ;  /* 0x7fffffff08ff7812 */ /* 0x000fda000780c807 */
[----:B------:R-:W-:Y:S05]  /*04a0*/  @!P0 BRA `(.L_x_6) ;  /* 0x00000004003c8947 */ /* 0x000fea0003800000 */
[C---:B------:R-:W-:Y:S02]  /*04b0*/  FSETP.NEU.FTZ.AND P2, PT, |R0|.reuse, +INF , PT ;  /* 0x7f8000000000780b */ /* 0x040fe40003f5d200 */
[----:B------:R-:W-:Y:S02]  /*04c0*/  FSETP.NEU.FTZ.AND P1, PT, |R3|, +INF , PT ;  /* 0x7f8000000300780b */ /* 0x000fe40003f3d200 */
[----:B------:R-:W-:-:S11]  /*04d0*/  FSETP.NEU.FTZ.AND P0, PT, |R0|, +INF , PT ;  /* 0x7f8000000000780b */ /* 0x000fd60003f1d200 */
[----:B------:R-:W-:Y:S05]  /*04e0*/  @!P1 BRA !P2, `(.L_x_6) ;  /* 0x00000004002c9947 */ /* 0x000fea0005000000 */
[----:B------:R-:W-:-:S04]  /*04f0*/  LOP3.LUT P2, RZ, R7, 0x7fffffff, RZ, 0xc0, !PT ;  /* 0x7fffffff07ff7812 */ /* 0x000fc8000784c0ff */
[----:B------:R-:W-:-:S13]  /*0500*/  PLOP3.LUT P1, PT, P1, P2, PT, 0x2f, 0xf2 ;  /* 0x0000000000f2781c */ /* 0x000fda0000f24577 */
[----:B------:R-:W-:Y:S05]  /*0510*/  @P1 BRA `(.L_x_7) ;  /* 0x0000000400181947 */ /* 0x000fea0003800000 */
[----:B------:R-:W-:-:S04]  /*0520*/  LOP3.LUT P1, RZ, R8, 0x7fffffff, RZ, 0xc0, !PT ;  /* 0x7fffffff08ff7812 */ /* 0x000fc8000782c0ff */
[----:B------:R-:W-:-:S13]  /*0530*/  PLOP3.LUT P0, PT, P0, P1, PT, 0x2f, 0xf2 ;  /* 0x0000000000f2781c */ /* 0x000fda0000702577 */
[----:B------:R-:W-:Y:S05]  /*0540*/  @P0 BRA `(.L_x_8) ;  /* 0x0000000400000947 */ /* 0x000fea0003800000 */
[----:B------:R-:W-:Y:S02]  /*0550*/  ISETP.GE.AND P0, PT, R10, RZ, PT ;  /* 0x000000ff0a00720c */ /* 0x000fe40003f06270 */
[----:B------:R-:W-:-:S11]  /*0560*/  ISETP.GE.AND P1, PT, R11, RZ, PT ;  /* 0x000000ff0b00720c */ /* 0x000fd60003f26270 */
[----:B------:R-:W-:Y:S02]  /*0570*/  @P0 IMAD.MOV.U32 R9, RZ, RZ, RZ ;  /* 0x000000ffff090224 */ /* 0x000fe400078e00ff */
[----:B------:R-:W-:Y:S01]  /*0580*/  @!P0 FFMA R7, R0, 1.84467440737095516160e+19, RZ ;  /* 0x5f80000000078823 */ /* 0x000fe200000000ff */
[----:B------:R-:W-:Y:S02]  /*0590*/  @!P0 IMAD.MOV.U32 R9, RZ, RZ, -0x40 ;  /* 0xffffffc0ff098424 */ /* 0x000fe400078e00ff */
[----:B------:R-:W-:Y:S02]  /*05a0*/  @!P1 FFMA R8, R3, 1.84467440737095516160e+19, RZ ;  /* 0x5f80000003089823 */ /* 0x000fe400000000ff */
[----:B------:R-:W-:-:S07]  /*05b0*/  @!P1 VIADD R9, R9, 0x40 ;  /* 0x0000004009099836 */ /* 0x000fce0000000000 */
.L_x_4:
[----:B------:R-:W-:Y:S01]  /*05c0*/  LEA R3, R6, 0xc0800000, 0x17 ;  /* 0xc080000006037811 */ /* 0x000fe200078eb8ff */
[----:B------:R-:W-:Y:S01]  /*05d0*/  VIADD R5, R5, 0xffffff81 ;  /* 0xffffff8105057836 */ /* 0x000fe20000000000 */
[----:B------:R-:W-:Y:S03]  /*05e0*/  BSSY.RECONVERGENT B2, `(.L_x_9) ;  /* 0x0000035000027945 */ /* 0x000fe60003800200 */
[----:B------:R-:W-:Y:S01]  /*05f0*/  IMAD.IADD R3, R8, 0x1, -R3 ;  /* 0x0000000108037824 */ /* 0x000fe200078e0a03 */
[C---:B------:R-:W-:Y:S01]  /*0600*/  IADD3 R6, PT, PT, R5.reuse, 0x7f, -R6 ;  /* 0x0000007f05067810 */ /* 0x040fe20007ffe806 */
[----:B------:R-:W-:Y:S02]  /*0610*/  IMAD R0, R5, -0x800000, R7 ;  /* 0xff80000005007824 */ /* 0x000fe400078e0207 */
[----:B------:R-:W0:Y:S01]  /*0620*/  MUFU.RCP R8, R3 ;  /* 0x0000000300087308 */ /* 0x000e220000001000 */
[----:B------:R-:W-:Y:S01]  /*0630*/  FADD.FTZ R11, -R3, -RZ ;  /* 0x800000ff030b7221 */ /* 0x000fe20000010100 */
[----:B------:R-:W-:-:S03]  /*0640*/  IMAD.IADD R6, R6, 0x1, R9 ;  /* 0x0000000106067824 */ /* 0x000fc600078e0209 */
[----:B0-----:R-:W-:-:S04]  /*0650*/  FFMA R13, R8, R11, 1 ;  /* 0x3f800000080d7423 */ /* 0x001fc8000000000b */
[----:B------:R-:W-:-:S04]  /*0660*/  FFMA R10, R8, R13, R8 ;  /* 0x0000000d080a7223 */ /* 0x000fc80000000008 */
[----:B------:R-:W-:-:S04]  /*0670*/  FFMA R7, R0, R10, RZ ;  /* 0x0000000a00077223 */ /* 0x000fc800000000ff */
[----:B------:R-:W-:-:S04]  /*0680*/  FFMA R8, R11, R7, R0 ;  /* 0x000000070b087223 */ /* 0x000fc80000000000 */
[----:B------:R-:W-:-:S04]  /*0690*/  FFMA R7, R10, R8, R7 ;  /* 0x000000080a077223 */ /* 0x000fc80000000007 */
[----:B------:R-:W-:-:S04]  /*06a0*/  FFMA R8, R11, R7, R0 ;  /* 0x000000070b087223 */ /* 0x000fc80000000000 */
[----:B------:R-:W-:-:S05]  /*06b0*/  FFMA R0, R10, R8, R7 ;  /* 0x000000080a007223 */ /* 0x000fca0000000007 */
[----:B------:R-:W-:-:S04]  /*06c0*/  SHF.R.U32.HI R3, RZ, 0x17, R0 ;  /* 0x00000017ff037819 */ /* 0x000fc80000011600 */
[----:B------:R-:W-:-:S05]  /*06d0*/  LOP3.LUT R3, R3, 0xff, RZ, 0xc0, !PT ;  /* 0x000000ff03037812 */ /* 0x000fca00078ec0ff */
[----:B------:R-:W-:-:S04]  /*06e0*/  IMAD.IADD R9, R3, 0x1, R6 ;  /* 0x0000000103097824 */ /* 0x000fc800078e0206 */
[----:B------:R-:W-:-:S05]  /*06f0*/  VIADD R3, R9, 0xffffffff ;  /* 0xffffffff09037836 */ /* 0x000fca0000000000 */
[----:B------:R-:W-:-:S13]  /*0700*/  ISETP.GE.U32.AND P0, PT, R3, 0xfe, PT ;  /* 0x000000fe0300780c */ /* 0x000fda0003f06070 */
[----:B------:R-:W-:Y:S05]  /*0710*/  @!P0 BRA `(.L_x_10) ;  /* 0x0000000000808947 */ /* 0x000fea0003800000 */
[----:B------:R-:W-:-:S13]  /*0720*/  ISETP.GT.AND P0, PT, R9, 0xfe, PT ;  /* 0x000000fe0900780c */ /* 0x000fda0003f04270 */
[----:B------:R-:W-:Y:S05]  /*0730*/  @P0 BRA `(.L_x_11) ;  /* 0x00000000006c0947 */ /* 0x000fea0003800000 */
[----:B------:R-:W-:-:S13]  /*0740*/  ISETP.GE.AND P0, PT, R9, 0x1, PT ;  /* 0x000000010900780c */ /* 0x000fda0003f06270 */
[----:B------:R-:W-:Y:S05]  /*0750*/  @P0 BRA `(.L_x_12) ;  /* 0x0000000000740947 */ /* 0x000fea0003800000 */
[----:B------:R-:W-:Y:S02]  /*0760*/  ISETP.GE.AND P0, PT, R9, -0x18, PT ;  /* 0xffffffe80900780c */ /* 0x000fe40003f06270 */
[----:B------:R-:W-:-:S11]  /*0770*/  LOP3.LUT R0, R0, 0x80000000, RZ, 0xc0, !PT ;  /* 0x8000000000007812 */ /* 0x000fd600078ec0ff */
[----:B------:R-:W-:Y:S05]  /*0780*/  @!P0 BRA `(.L_x_12) ;  /* 0x0000000000688947 */ /* 0x000fea0003800000 */
[CCC-:B------:R-:W-:Y:S01]  /*0790*/  FFMA.RZ R3, R10.reuse, R8.reuse, R7.reuse ;  /* 0x000000080a037223 */ /* 0x1c0fe2000000c007 */
[CCC-:B------:R-:W-:Y:S01]  /*07a0*/  FFMA.RM R6, R10.reuse, R8.reuse, R7.reuse ;  /* 0x000000080a067223 */ /* 0x1c0fe20000004007 */
[C---:B------:R-:W-:Y:S02]  /*07b0*/  ISETP.NE.AND P2, PT, R9.reuse, RZ, PT ;  /* 0x000000ff0900720c */ /* 0x040fe40003f45270 */
[----:B------:R-:W-:Y:S02]  /*07c0*/  ISETP.NE.AND P1, PT, R9, RZ, PT ;  /* 0x000000ff0900720c */ /* 0x000fe40003f25270 */
[----:B------:R-:W-:Y:S01]  /*07d0*/  LOP3.LUT R5, R3, 0x7fffff, RZ, 0xc0, !PT ;  /* 0x007fffff03057812 */ /* 0x000fe200078ec0ff */
[----:B------:R-:W-:Y:S01]  /*07e0*/  FFMA.RP R3, R10, R8, R7 ;  /* 0x000000080a037223 */ /* 0x000fe20000008007 */
[----:B------:R-:W-:Y:S02]  /*07f0*/  VIADD R8, R9, 0x20 ;  /* 0x0000002009087836 */ /* 0x000fe40000000000 */
[----:B------:R-:W-:Y:S01]  /*0800*/  LOP3.LUT R5, R5, 0x800000, RZ, 0xfc, !PT ;  /* 0x0080000005057812 */ /* 0x000fe200078efcff */
[----:B------:R-:W-:Y:S01]  /*0810*/  IMAD.MOV R7, RZ, RZ, -R9 ;  /* 0x000000ffff077224 */ /* 0x000fe200078e0a09 */
[----:B------:R-:W-:-:S02]  /*0820*/  FSETP.NEU.FTZ.AND P0, PT, R3, R6, PT ;  /* 0x000000060300720b */ /* 0x000fc40003f1d000 */
[----:B------:R-:W-:Y:S02]  /*0830*/  SHF.L.U32 R8, R5, R8, RZ ;  /* 0x0000000805087219 */ /* 0x000fe400000006ff */
[----:B------:R-:W-:Y:S02]  /*0840*/  SEL R6, R7, RZ, P2 ;  /* 0x000000ff07067207 */ /* 0x000fe40001000000 */
[----:B------:R-:W-:Y:S02]  /*0850*/  ISETP.NE.AND P1, PT, R8, RZ, P1 ;  /* 0x000000ff0800720c */ /* 0x000fe40000f25270 */
[----:B------:R-:W-:Y:S02]  /*0860*/  SHF.R.U32.HI R6, RZ, R6, R5 ;  /* 0x00000006ff067219 */ /* 0x000fe40000011605 */
[----:B------:R-:W-:Y:S02]  /*0870*/  PLOP3.LUT P0, PT, P0, P1, PT, 0xf8, 0x8f ;  /* 0x00000000008f781c */ /* 0x000fe40000703f70 */
[----:B------:R-:W-:-:S02]  /*0880*/  SHF.R.U32.HI R8, RZ, 0x1, R6 ;  /* 0x00000001ff087819 */ /* 0x000fc40000011606 */
[----:B------:R-:W-:-:S04]  /*0890*/  SEL R3, RZ, 0x1, !P0 ;  /* 0x00000001ff037807 */ /* 0x000fc80004000000 */
[----:B------:R-:W-:-:S04]  /*08a0*/  LOP3.LUT R3, R3, 0x1, R8, 0xf8, !PT ;  /* 0x0000000103037812 */ /* 0x000fc800078ef808 */
[----:B------:R-:W-:-:S05]  /*08b0*/  LOP3.LUT R3, R3, R6, RZ, 0xc0, !PT ;  /* 0x0000000603037212 */ /* 0x000fca00078ec0ff */
[----:B------:R-:W-:-:S05]  /*08c0*/  IMAD.IADD R3, R8, 0x1, R3 ;  /* 0x0000000108037824 */ /* 0x000fca00078e0203 */
[----:B------:R-:W-:Y:S01]  /*08d0*/  LOP3.LUT R0, R3, R0, RZ, 0xfc, !PT ;  /* 0x0000000003007212 */ /* 0x000fe200078efcff */
[----:B------:R-:W-:Y:S06]  /*08e0*/  BRA `(.L_x_12) ;  /* 0x0000000000107947 */ /* 0x000fec0003800000 */
.L_x_11:
[----:B------:R-:W-:-:S04]  /*08f0*/  LOP3.LUT R0, R0, 0x80000000, RZ, 0xc0, !PT ;  /* 0x8000000000007812 */ /* 0x000fc800078ec0ff */
[----:B------:R-:W-:Y:S01]  /*0900*/  LOP3.LUT R0, R0, 0x7f800000, RZ, 0xfc, !PT ;  /* 0x7f80000000007812 */ /* 0x000fe200078efcff */
[----:B------:R-:W-:Y:S06]  /*0910*/  BRA `(.L_x_12) ;  /* 0x0000000000047947 */ /* 0x000fec0003800000 */
.L_x_10:
[----:B------:R-:W-:-:S07]  /*0920*/  IMAD R0, R6, 0x800000, R0 ;  /* 0x0080000006007824 */ /* 0x000fce00078e0200 */
.L_x_12:
[----:B------:R-:W-:Y:S05]  /*0930*/  BSYNC.RECONVERGENT B2 ;  /* 0x0000000000027941 */ /* 0x000fea0003800200 */
.L_x_9:
[----:B------:R-:W-:Y:S05]  /*0940*/  BRA `(.L_x_13) ;  /* 0x0000000000207947 */ /* 0x000fea0003800000 */
.L_x_8:
[----:B------:R-:W-:-:S04]  /*0950*/  LOP3.LUT R0, R8, 0x80000000, R7, 0x48, !PT ;  /* 0x8000000008007812 */ /* 0x000fc800078e4807 */
[----:B------:R-:W-:Y:S01]  /*0960*/  LOP3.LUT R0, R0, 0x7f800000, RZ, 0xfc, !PT ;  /* 0x7f80000000007812 */ /* 0x000fe200078efcff */
[----:B------:R-:W-:Y:S06]  /*0970*/  BRA `(.L_x_13) ;  /* 0x0000000000147947 */ /* 0x000fec0003800000 */
.L_x_7:
[----:B------:R-:W-:Y:S01]  /*0980*/  LOP3.LUT R0, R8, 0x80000000, R7, 0x48, !PT ;  /* 0x8000000008007812 */ /* 0x000fe200078e4807 */
[----:B------:R-:W-:Y:S06]  /*0990*/  BRA `(.L_x_13) ;  /* 0x00000000000c7947 */ /* 0x000fec0003800000 */
.L_x_6:
[----:B------:R-:W0:Y:S01]  /*09a0*/  MUFU.RSQ R0, -QNAN ;  /* 0xffc0000000007908 */ /* 0x000e220000001400 */
[----:B------:R-:W-:Y:S05]  /*09b0*/  BRA `(.L_x_13) ;  /* 0x0000000000047947 */ /* 0x000fea0003800000 */
.L_x_5:
[----:B------:R-:W-:-:S07]  /*09c0*/  FADD.FTZ R0, R0, R3 ;  /* 0x0000000300007221 */ /* 0x000fce0000010000 */
.L_x_13:
[----:B------:R-:W-:Y:S05]  /*09d0*/  BSYNC.RECONVERGENT B1 ;  /* 0x0000000000017941 */ /* 0x000fea0003800200 */
.L_x_3:
[----:B------:R-:W-:-:S04]  /*09e0*/  IMAD.MOV.U32 R5, RZ, RZ, 0x0 ;  /* 0x00000000ff057424 */ /* 0x000fc800078e00ff */
[----:B0-----:R-:W-:Y:S05]  /*09f0*/  RET.REL.NODEC R4 `(_Z26crossfade_fft_shift_kernelPKfS0_ffPfi) ;  /* 0xfffffff404807950 */ /* 0x001fea0003c3ffff */
.L_x_14:
[----:B------:R-:W-:-:S00]  /*0a00*/  BRA `(.L_x_14) ;  /* 0xfffffffc00fc7947 */ /* 0x000fc0000383ffff */
[----:B------:R-:W-:-:S00]  /*0a10*/  NOP ;  /* 0x0000000000007918 */ /* 0x000fc00000000000 */
        /* <DEDUP_REMOVED lines=14> */
.L_x_15:


//--------------------- .nv.shared.reserved.0     --------------------------
	.section	.nv.shared.reserved.0,"aw",@nobits
	.weak		__nv_reservedSMEM_offset_0_alias
	.size		__nv_reservedSMEM_offset_0_alias, 0, 64
	.other		__nv_reservedSMEM_offset_0_alias,@"STO_CUDA_RESERVED_SHARED STV_DEFAULT"
__nv_reservedSMEM_offset_0_alias:
	.zero		0
	.zero		64


//--------------------- .nv.constant0._Z26crossfade_fft_shift_kernelPKfS0_ffPfi --------------------------
	.section	.nv.constant0._Z26crossfade_fft_shift_kernelPKfS0_ffPfi,"a",@progbits
	.sectionflags	@""
	.align	4
.nv.constant0._Z26crossfade_fft_shift_kernelPKfS0_ffPfi:
	.zero		932


//--------------------- SYMBOLS --------------------------

	.type		.nv.reservedSmem.offset0,@object
	.size		.nv.reservedSmem.offset0,0x4
